	.headerflags	@"EF_CUDA_TEXMODE_UNIFIED EF_CUDA_64BIT_ADDRESS EF_CUDA_ACCELERATORS EF_CUDA_SM90 EF_CUDA_VIRTUAL_SM(EF_CUDA_SM90)"
	.elftype	@"ET_EXEC"


//--------------------- .nv.info                  --------------------------
	.section	.nv.info,"",@"SHT_CUDA_INFO"
	.align	4


	//----- nvinfo : EIATTR_REGCOUNT
	.align		4
        /*0000*/ 	.byte	0x04, 0x2f
        /*0002*/ 	.short	(.L_1 - .L_0)
	.align		4
.L_0:
        /*0004*/ 	.word	index@(triton_poi_fused_mul_transpose_5)
        /*0008*/ 	.word	0x00000014


	//----- nvinfo : EIATTR_MIN_STACK_SIZE
	.align		4
.L_1:
        /*000c*/ 	.byte	0x04, 0x12
        /*000e*/ 	.short	(.L_3 - .L_2)
	.align		4
.L_2:
        /*0010*/ 	.word	index@(triton_poi_fused_mul_transpose_5)
        /*0014*/ 	.word	0x00000000


	//----- nvinfo : EIATTR_FRAME_SIZE
	.align		4
.L_3:
        /*0018*/ 	.byte	0x04, 0x11
        /*001a*/ 	.short	(.L_5 - .L_4)
	.align		4
.L_4:
        /*001c*/ 	.word	index@(triton_poi_fused_mul_transpose_5)
        /*0020*/ 	.word	0x00000000


	//----- nvinfo : EIATTR_MIN_STACK_SIZE
	.align		4
.L_5:
        /*0024*/ 	.byte	0x04, 0x12
        /*0026*/ 	.short	(.L_7 - .L_6)
	.align		4
.L_6:
        /*0028*/ 	.word	index@(triton_poi_fused_mul_transpose_5)
        /*002c*/ 	.word	0x00000000
.L_7:


//--------------------- .nv.info.triton_poi_fused_mul_transpose_5 --------------------------
	.section	.nv.info.triton_poi_fused_mul_transpose_5,"",@"SHT_CUDA_INFO"
	.sectionflags	@""
	.align	4


	//----- nvinfo : EIATTR_CUDA_API_VERSION
	.align		4
        /*0000*/ 	.byte	0x04, 0x37
        /*0002*/ 	.short	(.L_9 - .L_8)
.L_8:
        /*0004*/ 	.word	0x0000007c


	//----- nvinfo : EIATTR_KPARAM_INFO
	.align		4
.L_9:
        /*0008*/ 	.byte	0x04, 0x17
        /*000a*/ 	.short	(.L_11 - .L_10)
.L_10:
        /*000c*/ 	.word	0x00000000
        /*0010*/ 	.short	0x0005
        /*0012*/ 	.short	0x0024
        /*0014*/ 	.byte	0x00, 0xf0, 0x11, 0x00


	//----- nvinfo : EIATTR_KPARAM_INFO
	.align		4
.L_11:
        /*0018*/ 	.byte	0x04, 0x17
        /*001a*/ 	.short	(.L_13 - .L_12)
.L_12:
        /*001c*/ 	.word	0x00000000
        /*0020*/ 	.short	0x0004
        /*0022*/ 	.short	0x0020
        /*0024*/ 	.byte	0x00, 0xf0, 0x11, 0x00


	//----- nvinfo : EIATTR_KPARAM_INFO
	.align		4
.L_13:
        /*0028*/ 	.byte	0x04, 0x17
        /*002a*/ 	.short	(.L_15 - .L_14)
.L_14:
        /*002c*/ 	.word	0x00000000
        /*0030*/ 	.short	0x0003
        /*0032*/ 	.short	0x0018
        /*0034*/ 	.byte	0x00, 0xf4, 0x21, 0x00


	//----- nvinfo : EIATTR_KPARAM_INFO
	.align		4
.L_15:
        /*0038*/ 	.byte	0x04, 0x17
        /*003a*/ 	.short	(.L_17 - .L_16)
.L_16:
        /*003c*/ 	.word	0x00000000
        /*0040*/ 	.short	0x0002
        /*0042*/ 	.short	0x0010
        /*0044*/ 	.byte	0x00, 0xf4, 0x21, 0x00


	//----- nvinfo : EIATTR_KPARAM_INFO
	.align		4
.L_17:
        /*0048*/ 	.byte	0x04, 0x17
        /*004a*/ 	.short	(.L_19 - .L_18)
.L_18:
        /*004c*/ 	.word	0x00000000
        /*0050*/ 	.short	0x0001
        /*0052*/ 	.short	0x0008
        /*0054*/ 	.byte	0x00, 0xf4, 0x21, 0x00


	//----- nvinfo : EIATTR_KPARAM_INFO
	.align		4
.L_19:
        /*0058*/ 	.byte	0x04, 0x17
        /*005a*/ 	.short	(.L_21 - .L_20)
.L_20:
        /*005c*/ 	.word	0x00000000
        /*0060*/ 	.short	0x0000
        /*0062*/ 	.short	0x0000
        /*0064*/ 	.byte	0x00, 0xf4, 0x21, 0x00


	//----- nvinfo : EIATTR_SPARSE_MMA_MASK
	.align		4
.L_21:
        /*0068*/ 	.byte	0x03, 0x50
        /*006a*/ 	.short	0x0000


	//----- nvinfo : EIATTR_MAXREG_COUNT
	.align		4
        /*006c*/ 	.byte	0x03, 0x1b
        /*006e*/ 	.short	0x00ff


	//----- nvinfo : EIATTR_EXIT_INSTR_OFFSETS
	.align		4
        /*0070*/ 	.byte	0x04, 0x1c
        /*0072*/ 	.short	(.L_23 - .L_22)


	//   ....[0]....
.L_22:
        /*0074*/ 	.word	0x00000390


	//   ....[1]....
        /*0078*/ 	.word	0x000003b0


	//----- nvinfo : EIATTR_REQNTID
	.align		4
.L_23:
        /*007c*/ 	.byte	0x04, 0x10
        /*007e*/ 	.short	(.L_25 - .L_24)
.L_24:
        /*0080*/ 	.word	0x00000020
        /*0084*/ 	.word	0x00000001
        /*0088*/ 	.word	0x00000001


	//----- nvinfo : EIATTR_CBANK_PARAM_SIZE
	.align		4
.L_25:
        /*008c*/ 	.byte	0x03, 0x19
        /*008e*/ 	.short	0x0028


	//----- nvinfo : EIATTR_PARAM_CBANK
	.align		4
        /*0090*/ 	.byte	0x04, 0x0a
        /*0092*/ 	.short	(.L_27 - .L_26)
	.align		4
.L_26:
        /*0094*/ 	.word	index@(.nv.constant0.triton_poi_fused_mul_transpose_5)
        /*0098*/ 	.short	0x0210
        /*009a*/ 	.short	0x0028


	//----- nvinfo : EIATTR_SW_WAR
	.align		4
.L_27:
        /*009c*/ 	.byte	0x04, 0x36
        /*009e*/ 	.short	(.L_29 - .L_28)
.L_28:
        /*00a0*/ 	.word	0x00000008
.L_29:


//--------------------- .nv.callgraph             --------------------------
	.section	.nv.callgraph,"",@"SHT_CUDA_CALLGRAPH"
	.align	4
	.sectionentsize	8
	.align		4
        /*0000*/ 	.word	0x00000000
	.align		4
        /*0004*/ 	.word	0xffffffff
	.align		4
        /*0008*/ 	.word	0x00000000
	.align		4
        /*000c*/ 	.word	0xfffffffe
	.align		4
        /*0010*/ 	.word	0x00000000
	.align		4
        /*0014*/ 	.word	0xfffffffd
	.align		4
        /*0018*/ 	.word	0x00000000
	.align		4
        /*001c*/ 	.word	0xfffffffc


//--------------------- .text.triton_poi_fused_mul_transpose_5 --------------------------
	.section	.text.triton_poi_fused_mul_transpose_5,"ax",@progbits
	.sectionflags	@"SHF_BARRIERS=1"
	.align	128
        .global         triton_poi_fused_mul_transpose_5
        .type           triton_poi_fused_mul_transpose_5,@function
        .size           triton_poi_fused_mul_transpose_5,(.L_x_1 - triton_poi_fused_mul_transpose_5)
        .other          triton_poi_fused_mul_transpose_5,@"STO_CUDA_ENTRY STV_DEFAULT"
triton_poi_fused_mul_transpose_5:
.text.triton_poi_fused_mul_transpose_5:
[----:B------:R-:W0:Y:S02]  /*0000*/  LDC R1, c[0x0][0x28] ;  /* 0x00000a00ff017b82 */ /* 0x000e240000000800 */
[----:B------:R-:W1:Y:S01]  /*0010*/  S2R R0, SR_CTAID.Y ;  /* 0x0000000000007919 */ /* 0x000e620000002600 */
[----:B------:R-:W2:Y:S01]  /*0020*/  LDC.64 R4, c[0x0][0x218] ;  /* 0x00008600ff047b82 */ /* 0x000ea20000000a00 */
[----:B------:R-:W-:Y:S01]  /*0030*/  ULDC.64 UR6, c[0x0][0x208] ;  /* 0x0000820000067ab9 */ /* 0x000fe20000000a00 */
[----:B------:R-:W3:Y:S01]  /*0040*/  S2R R17, SR_TID.X ;  /* 0x0000000000117919 */ /* 0x000ee20000002100 */
[----:B------:R-:W4:Y:S05]  /*0050*/  S2R R8, SR_CTAID.X ;  /* 0x0000000000087919 */ /* 0x000f2a0000002500 */
[----:B------:R-:W5:Y:S01]  /*0060*/  LDC.64 R2, c[0x0][0x210] ;  /* 0x00008400ff027b82 */ /* 0x000f620000000a00 */
[----:B-1----:R-:W-:Y:S01]  /*0070*/  IMAD.SHL.U32 R0, R0, 0x10, RZ ;  /* 0x0000001000007824 */ /* 0x002fe200078e00ff */
[----:B---3--:R-:W-:-:S04]  /*0080*/  SHF.R.U32.HI R9, RZ, 0x4, R17 ;  /* 0x00000004ff097819 */ /* 0x008fc80000011611 */
[----:B------:R-:W-:Y:S01]  /*0090*/  LOP3.LUT R6, R0, 0xf, R17, 0xf8, !PT ;  /* 0x0000000f00067812 */ /* 0x000fe200078ef811 */
[----:B----4-:R-:W-:-:S03]  /*00a0*/  IMAD.SHL.U32 R8, R8, 0x2, RZ ;  /* 0x0000000208087824 */ /* 0x010fc600078e00ff */
[----:B------:R-:W-:Y:S02]  /*00b0*/  SHF.R.S32.HI R7, RZ, 0x1f, R6 ;  /* 0x0000001fff077819 */ /* 0x000fe40000011406 */
[----:B------:R-:W-:Y:S02]  /*00c0*/  ISETP.GE.AND P1, PT, R6, 0x10, PT ;  /* 0x000000100600780c */ /* 0x000fe40003f26270 */
[----:B------:R-:W-:Y:S02]  /*00d0*/  LEA.HI R10, R7, R6, RZ, 0x2 ;  /* 0x00000006070a7211 */ /* 0x000fe400078f10ff */
[----:B------:R-:W-:Y:S02]  /*00e0*/  SGXT.U32 R7, R9, 0x1 ;  /* 0x000000010907781a */ /* 0x000fe40000000000 */
[----:B------:R-:W-:Y:S02]  /*00f0*/  LOP3.LUT R11, R10, 0xfffffffc, RZ, 0xc0, !PT ;  /* 0xfffffffc0a0b7812 */ /* 0x000fe400078ec0ff */
[----:B------:R-:W-:-:S02]  /*0100*/  LOP3.LUT R9, R8, R7, RZ, 0xfc, !PT ;  /* 0x0000000708097212 */ /* 0x000fc400078efcff */
[----:B------:R-:W-:Y:S02]  /*0110*/  SHF.R.S32.HI R10, RZ, 0x2, R10 ;  /* 0x00000002ff0a7819 */ /* 0x000fe4000001140a */
[----:B------:R-:W-:Y:S02]  /*0120*/  IADD3 R11, R6, 0x4, -R11 ;  /* 0x00000004060b7810 */ /* 0x000fe40007ffe80b */
[----:B------:R-:W-:-:S03]  /*0130*/  ISETP.GE.AND P0, PT, R9, 0x4, PT ;  /* 0x000000040900780c */ /* 0x000fc60003f06270 */
[----:B------:R-:W-:Y:S01]  /*0140*/  IMAD R10, R10, 0xc, R11 ;  /* 0x0000000c0a0a7824 */ /* 0x000fe200078e020b */
[----:B------:R-:W-:Y:S01]  /*0150*/  ISETP.LT.AND P0, PT, R6, 0x10, !P0 ;  /* 0x000000100600780c */ /* 0x000fe20004701270 */
[----:B--2---:R-:W-:-:S04]  /*0160*/  IMAD.WIDE.U32 R4, R11, 0x4, R4 ;  /* 0x000000040b047825 */ /* 0x004fc800078e0004 */
[----:B------:R-:W-:Y:S01]  /*0170*/  IMAD R13, R9, 0x30, R10 ;  /* 0x00000030090d7824 */ /* 0x000fe200078e020a */
[----:B------:R-:W-:-:S03]  /*0180*/  CS2R R10, SRZ ;  /* 0x00000000000a7805 */ /* 0x000fc6000001ff00 */
[----:B-----5:R-:W-:-:S03]  /*0190*/  IMAD.WIDE R2, R13, 0x4, R2 ;  /* 0x000000040d027825 */ /* 0x020fc600078e0202 */
[----:B------:R-:W2:Y:S04]  /*01a0*/  @!P1 LDG.E.EL R11, desc[UR6][R4.64] ;  /* 0x00000006040b9981 */ /* 0x000ea8000c2e1900 */
[----:B------:R1:W2:Y:S01]  /*01b0*/  @P0 LDG.E.EL R10, desc[UR6][R2.64] ;  /* 0x00000006020a0981 */ /* 0x0002a2000c2e1900 */
[----:B------:R-:W3:Y:S01]  /*01c0*/  S2UR UR5, SR_CgaCtaId ;  /* 0x00000000000579c3 */ /* 0x000ee20000008800 */
[----:B------:R-:W-:Y:S01]  /*01d0*/  IMAD.SHL.U32 R12, R17, 0x2, RZ ;  /* 0x00000002110c7824 */ /* 0x000fe200078e00ff */
[----:B------:R-:W-:Y:S01]  /*01e0*/  UMOV UR4, 0x400 ;  /* 0x0000040000047882 */ /* 0x000fe20000000000 */
[----:B------:R-:W-:Y:S01]  /*01f0*/  LOP3.LUT R8, R8, 0x1, R17, 0xf8, !PT ;  /* 0x0000000108087812 */ /* 0x000fe200078ef811 */
[----:B------:R-:W-:Y:S02]  /*0200*/  IMAD R9, R9, 0x10, R6 ;  /* 0x0000001009097824 */ /* 0x000fe400078e0206 */
[----:B------:R-:W-:-:S02]  /*0210*/  LOP3.LUT R13, R12, 0x1e, RZ, 0xc0, !PT ;  /* 0x0000001e0c0d7812 */ /* 0x000fc400078ec0ff */
[----:B------:R-:W-:Y:S01]  /*0220*/  LOP3.LUT R7, R7, 0x1e, R12, 0xf8, !PT ;  /* 0x0000001e07077812 */ /* 0x000fe200078ef80c */
[----:B-1----:R-:W1:Y:S01]  /*0230*/  LDC.64 R2, c[0x0][0x220] ;  /* 0x00008800ff027b82 */ /* 0x002e620000000a00 */
[----:B------:R-:W-:Y:S02]  /*0240*/  LOP3.LUT R15, R12, 0x3c, RZ, 0xc0, !PT ;  /* 0x0000003c0c0f7812 */ /* 0x000fe400078ec0ff */
[----:B------:R-:W-:Y:S02]  /*0250*/  LOP3.LUT R12, R17, 0x1f, RZ, 0xc0, !PT ;  /* 0x0000001f110c7812 */ /* 0x000fe400078ec0ff */
[----:B------:R-:W-:-:S03]  /*0260*/  ISETP.GE.AND P1, PT, R8, 0x4, PT ;  /* 0x000000040800780c */ /* 0x000fc60003f26270 */
[----:B------:R-:W4:Y:S01]  /*0270*/  LDC.64 R4, c[0x0][0x228] ;  /* 0x00008a00ff047b82 */ /* 0x000f220000000a00 */
[----:B---3--:R-:W-:-:S06]  /*0280*/  UPRMT UR4, UR5, 0x654, UR4 ;  /* 0x0000065405047896 */ /* 0x008fcc0008000004 */
[----:B------:R-:W-:Y:S01]  /*0290*/  LEA R14, R13, UR4, 0x1 ;  /* 0x000000040d0e7c11 */ /* 0x000fe2000f8e08ff */
[----:B------:R-:W-:-:S04]  /*02a0*/  VIADD R15, R15, UR4 ;  /* 0x000000040f0f7c36 */ /* 0x000fc80008000000 */
[----:B------:R-:W-:Y:S01]  /*02b0*/  IMAD R14, R7, 0x4, R14 ;  /* 0x00000004070e7824 */ /* 0x000fe200078e020e */
[----:B------:R-:W-:Y:S01]  /*02c0*/  SHF.R.U32.HI R7, RZ, 0x1, R17 ;  /* 0x00000001ff077819 */ /* 0x000fe20000011611 */
[----:B------:R-:W-:-:S03]  /*02d0*/  IMAD R12, R12, 0x4, R15 ;  /* 0x000000040c0c7824 */ /* 0x000fc600078e020f */
[----:B------:R-:W-:Y:S01]  /*02e0*/  SGXT.U32 R7, R7, 0x4 ;  /* 0x000000040707781a */ /* 0x000fe20000000000 */
[----:B----4-:R-:W-:-:S03]  /*02f0*/  IMAD.WIDE R4, R9, 0x4, R4 ;  /* 0x0000000409047825 */ /* 0x010fc600078e0204 */
[----:B------:R-:W-:-:S04]  /*0300*/  LOP3.LUT R7, R0, R7, RZ, 0xfc, !PT ;  /* 0x0000000700077212 */ /* 0x000fc800078efcff */
[C---:B------:R-:W-:Y:S01]  /*0310*/  ISETP.LT.AND P1, PT, R7.reuse, 0x10, !P1 ;  /* 0x000000100700780c */ /* 0x040fe20004f21270 */
[----:B------:R-:W-:-:S04]  /*0320*/  IMAD R7, R7, 0x4, R8 ;  /* 0x0000000407077824 */ /* 0x000fc800078e0208 */
[----:B-1----:R-:W-:-:S04]  /*0330*/  IMAD.WIDE R2, R7, 0x4, R2 ;  /* 0x0000000407027825 */ /* 0x002fc800078e0202 */
[----:B--2---:R-:W-:-:S05]  /*0340*/  FADD R13, R11, R10 ;  /* 0x0000000a0b0d7221 */ /* 0x004fca0000000000 */
[----:B------:R-:W-:Y:S01]  /*0350*/  STS [R14], R13 ;  /* 0x0000000d0e007388 */ /* 0x000fe20000000800 */
[----:B------:R-:W-:Y:S06]  /*0360*/  BAR.SYNC.DEFER_BLOCKING 0x0 ;  /* 0x0000000000007b1d */ /* 0x000fec0000010000 */
[----:B------:R-:W1:Y:S04]  /*0370*/  LDS R11, [R12] ;  /* 0x000000000c0b7984 */ /* 0x000e680000000800 */
[----:B-1----:R1:W-:Y:S01]  /*0380*/  @P1 STG.E desc[UR6][R2.64], R11 ;  /* 0x0000000b02001986 */ /* 0x0023e2000c101906 */
[----:B------:R-:W-:Y:S05]  /*0390*/  @!P0 EXIT ;  /* 0x000000000000894d */ /* 0x000fea0003800000 */
[----:B------:R-:W-:Y:S01]  /*03a0*/  STG.E desc[UR6][R4.64], R13 ;  /* 0x0000000d04007986 */ /* 0x000fe2000c101906 */
[----:B------:R-:W-:Y:S05]  /*03b0*/  EXIT ;  /* 0x000000000000794d */ /* 0x000fea0003800000 */
.L_x_0:
[----:B------:R-:W-:-:S00]  /*03c0*/  BRA `(.L_x_0) ;  /* 0xfffffffc00fc7947 */ /* 0x000fc0000383ffff */
[----:B------:R-:W-:-:S00]  /*03d0*/  NOP ;  /* 0x0000000000007918 */ /* 0x000fc00000000000 */
        /* <DEDUP_REMOVED lines=10> */
.L_x_1:


//--------------------- .nv.shared.triton_poi_fused_mul_transpose_5 --------------------------
	.section	.nv.shared.triton_poi_fused_mul_transpose_5,"aw",@nobits
	.sectionflags	@""
	.align	16
	.zero		1024


//--------------------- .nv.constant0.triton_poi_fused_mul_transpose_5 --------------------------
	.section	.nv.constant0.triton_poi_fused_mul_transpose_5,"a",@progbits
	.sectionflags	@""
	.align	4
.nv.constant0.triton_poi_fused_mul_transpose_5:
	.zero		568
